//
// Generated by NVIDIA NVVM Compiler
//
// Compiler Build ID: CL-36424714
// Cuda compilation tools, release 13.0, V13.0.88
// Based on NVVM 20.0.0
//

.version 9.0
.target sm_100
.address_size 64

	// .globl	_Z13convolution2DPfS_S_ii

.visible .entry _Z13convolution2DPfS_S_ii(
	.param .u64 .ptr .align 1 _Z13convolution2DPfS_S_ii_param_0,
	.param .u64 .ptr .align 1 _Z13convolution2DPfS_S_ii_param_1,
	.param .u64 .ptr .align 1 _Z13convolution2DPfS_S_ii_param_2,
	.param .u32 _Z13convolution2DPfS_S_ii_param_3,
	.param .u32 _Z13convolution2DPfS_S_ii_param_4
)
{
	.reg .pred 	%p<31>;
	.reg .b32 	%r<23>;
	.reg .b32 	%f<47>;
	.reg .b64 	%rd<28>;

	ld.param.u64 	%rd8, [_Z13convolution2DPfS_S_ii_param_0];
	ld.param.u64 	%rd9, [_Z13convolution2DPfS_S_ii_param_1];
	ld.param.u64 	%rd7, [_Z13convolution2DPfS_S_ii_param_2];
	ld.param.u32 	%r7, [_Z13convolution2DPfS_S_ii_param_3];
	ld.param.u32 	%r9, [_Z13convolution2DPfS_S_ii_param_4];
	cvta.to.global.u64 	%rd1, %rd9;
	cvta.to.global.u64 	%rd2, %rd8;
	mov.u32 	%r10, %ctaid.x;
	mov.u32 	%r11, %ntid.x;
	mov.u32 	%r12, %tid.x;
	mad.lo.s32 	%r1, %r10, %r11, %r12;
	mov.u32 	%r13, %ctaid.y;
	mov.u32 	%r14, %ntid.y;
	mov.u32 	%r15, %tid.y;
	mad.lo.s32 	%r16, %r13, %r14, %r15;
	setp.ge.s32 	%p3, %r1, %r7;
	setp.ge.s32 	%p4, %r16, %r9;
	or.pred  	%p5, %p3, %p4;
	@%p5 bra 	$L__BB0_20;
	setp.eq.s32 	%p6, %r16, 0;
	add.s32 	%r17, %r16, -1;
	mul.lo.s32 	%r3, %r17, %r7;
	setp.lt.s32 	%p7, %r1, 1;
	cvt.s64.s32 	%rd10, %r3;
	cvt.s64.s32 	%rd3, %r1;
	add.s64 	%rd11, %rd3, %rd10;
	shl.b64 	%rd12, %rd11, 2;
	add.s64 	%rd4, %rd2, %rd12;
	mov.f32 	%f39, 0f00000000;
	or.pred  	%p8, %p7, %p6;
	@%p8 bra 	$L__BB0_3;
	ld.global.f32 	%f20, [%rd4+-4];
	ld.global.f32 	%f21, [%rd1];
	fma.rn.f32 	%f39, %f20, %f21, 0f00000000;
$L__BB0_3:
	setp.eq.s32 	%p9, %r16, 0;
	setp.lt.s32 	%p10, %r1, 0;
	or.pred  	%p11, %p10, %p9;
	@%p11 bra 	$L__BB0_5;
	add.s32 	%r18, %r1, %r3;
	mul.wide.s32 	%rd13, %r18, 4;
	add.s64 	%rd14, %rd2, %rd13;
	ld.global.f32 	%f22, [%rd14];
	ld.global.f32 	%f23, [%rd1+4];
	fma.rn.f32 	%f39, %f22, %f23, %f39;
$L__BB0_5:
	setp.eq.s32 	%p12, %r16, 0;
	add.s32 	%r19, %r1, 1;
	setp.gt.s32 	%p13, %r1, -2;
	setp.lt.s32 	%p14, %r19, %r7;
	and.pred  	%p1, %p13, %p14;
	not.pred 	%p15, %p1;
	or.pred  	%p16, %p15, %p12;
	@%p16 bra 	$L__BB0_7;
	ld.global.f32 	%f24, [%rd4+4];
	ld.global.f32 	%f25, [%rd1+8];
	fma.rn.f32 	%f39, %f24, %f25, %f39;
$L__BB0_7:
	setp.gt.s32 	%p17, %r1, 0;
	mul.lo.s32 	%r4, %r16, %r7;
	setp.le.s32 	%p18, %r1, %r7;
	and.pred  	%p2, %p17, %p18;
	cvt.s64.s32 	%rd15, %r4;
	add.s64 	%rd16, %rd3, %rd15;
	shl.b64 	%rd17, %rd16, 2;
	add.s64 	%rd5, %rd2, %rd17;
	not.pred 	%p19, %p2;
	@%p19 bra 	$L__BB0_9;
	ld.global.f32 	%f26, [%rd5+-4];
	ld.global.f32 	%f27, [%rd1+12];
	fma.rn.f32 	%f39, %f26, %f27, %f39;
$L__BB0_9:
	setp.lt.s32 	%p20, %r1, 0;
	@%p20 bra 	$L__BB0_11;
	add.s32 	%r20, %r1, %r4;
	mul.wide.s32 	%rd18, %r20, 4;
	add.s64 	%rd19, %rd2, %rd18;
	ld.global.f32 	%f28, [%rd19];
	ld.global.f32 	%f29, [%rd1+16];
	fma.rn.f32 	%f39, %f28, %f29, %f39;
$L__BB0_11:
	@%p15 bra 	$L__BB0_13;
	ld.global.f32 	%f30, [%rd5+4];
	ld.global.f32 	%f31, [%rd1+20];
	fma.rn.f32 	%f39, %f30, %f31, %f39;
$L__BB0_13:
	add.s32 	%r5, %r16, 1;
	setp.ge.u32 	%p22, %r5, %r9;
	add.s32 	%r6, %r4, %r7;
	cvt.s64.s32 	%rd20, %r6;
	add.s64 	%rd21, %rd3, %rd20;
	shl.b64 	%rd22, %rd21, 2;
	add.s64 	%rd6, %rd2, %rd22;
	or.pred  	%p24, %p19, %p22;
	@%p24 bra 	$L__BB0_15;
	ld.global.f32 	%f32, [%rd6+-4];
	ld.global.f32 	%f33, [%rd1+24];
	fma.rn.f32 	%f39, %f32, %f33, %f39;
$L__BB0_15:
	setp.ge.u32 	%p25, %r5, %r9;
	setp.lt.s32 	%p26, %r1, 0;
	or.pred  	%p27, %p26, %p25;
	@%p27 bra 	$L__BB0_17;
	add.s32 	%r21, %r1, %r6;
	mul.wide.s32 	%rd23, %r21, 4;
	add.s64 	%rd24, %rd2, %rd23;
	ld.global.f32 	%f34, [%rd24];
	ld.global.f32 	%f35, [%rd1+28];
	fma.rn.f32 	%f39, %f34, %f35, %f39;
$L__BB0_17:
	setp.ge.u32 	%p28, %r5, %r9;
	or.pred  	%p30, %p15, %p28;
	@%p30 bra 	$L__BB0_19;
	ld.global.f32 	%f36, [%rd6+4];
	ld.global.f32 	%f37, [%rd1+32];
	fma.rn.f32 	%f39, %f36, %f37, %f39;
$L__BB0_19:
	add.s32 	%r22, %r4, %r1;
	cvta.to.global.u64 	%rd25, %rd7;
	mul.wide.s32 	%rd26, %r22, 4;
	add.s64 	%rd27, %rd25, %rd26;
	st.global.f32 	[%rd27], %f39;
$L__BB0_20:
	ret;

}


// ===== COMPILED SASS (sm_100) =====

	.target	sm_100

	.elftype	@"ET_EXEC"


//--------------------- .note.nv.tkinfo           --------------------------
	.section	.note.nv.tkinfo,"",@"SHT_NOTE"
	.sectionflags	@"SHF_NOTE_NV_TKINFO"
	.tkinfo
        /*0018*/ 	.word	0x00000002
        /*0030*/ 	.string	""
        /*0030*/ 	.string	"ptxas"
        /*0030*/ 	.string	"Cuda compilation tools, release 13.0, V13.0.88"
        /*0030*/ 	.string	"Build cuda_13.0.r13.0/compiler.36424714_0"
        /*0030*/ 	.string	"-arch sm_100 -m 64 "



//--------------------- .note.nv.cuinfo           --------------------------
	.section	.note.nv.cuinfo,"",@"SHT_NOTE"
	.sectionflags	@"SHF_NOTE_NV_CUINFO"
        /*0018*/ 	.short	0x0002
        /*001a*/ 	.short	0x0064
        /*001c*/ 	.short	0x0082
	.zero		2


//--------------------- .nv.info                  --------------------------
	.section	.nv.info,"",@"SHT_CUDA_INFO"
	.align	4


	//----- nvinfo : EIATTR_REGCOUNT
	.align		4
        /*0000*/ 	.byte	0x04, 0x2f
        /*0002*/ 	.short	(.L_1 - .L_0)
	.align		4
.L_0:
        /*0004*/ 	.word	index@(_Z13convolution2DPfS_S_ii)
        /*0008*/ 	.word	0x00000020


	//----- nvinfo : EIATTR_FRAME_SIZE
	.align		4
.L_1:
        /*000c*/ 	.byte	0x04, 0x11
        /*000e*/ 	.short	(.L_3 - .L_2)
	.align		4
.L_2:
        /*0010*/ 	.word	index@(_Z13convolution2DPfS_S_ii)
        /*0014*/ 	.word	0x00000000


	//----- nvinfo : EIATTR_MIN_STACK_SIZE
	.align		4
.L_3:
        /*0018*/ 	.byte	0x04, 0x12
        /*001a*/ 	.short	(.L_5 - .L_4)
	.align		4
.L_4:
        /*001c*/ 	.word	index@(_Z13convolution2DPfS_S_ii)
        /*0020*/ 	.word	0x00000000
.L_5:


//--------------------- .nv.compat                --------------------------
	.section	.nv.compat,"",@"SHT_CUDA_COMPAT_INFO"
	.align	4
        /*0000*/ 	.byte	0x02, 0x09, 0x00, 0x00, 0x02, 0x02, 0x01, 0x00, 0x02, 0x05, 0x05, 0x00, 0x03, 0x07, 0x01, 0x01
        /*0010*/ 	.byte	0x02, 0x03, 0x00, 0x00, 0x02, 0x06, 0x01, 0x00, 0x04, 0x0b, 0x08, 0x00, 0x09, 0x00, 0x00, 0x00
        /*0020*/ 	.byte	0x00, 0x00, 0x00, 0x00


//--------------------- .nv.info._Z13convolution2DPfS_S_ii --------------------------
	.section	.nv.info._Z13convolution2DPfS_S_ii,"",@"SHT_CUDA_INFO"
	.sectionflags	@""
	.align	4


	//----- nvinfo : EIATTR_CUDA_API_VERSION
	.align		4
        /*0000*/ 	.byte	0x04, 0x37
        /*0002*/ 	.short	(.L_7 - .L_6)
.L_6:
        /*0004*/ 	.word	0x00000082


	//----- nvinfo : EIATTR_KPARAM_INFO
	.align		4
.L_7:
        /*0008*/ 	.byte	0x04, 0x17
        /*000a*/ 	.short	(.L_9 - .L_8)
.L_8:
        /*000c*/ 	.word	0x00000000
        /*0010*/ 	.short	0x0004
        /*0012*/ 	.short	0x001c
        /*0014*/ 	.byte	0x00, 0xf0, 0x11, 0x00


	//----- nvinfo : EIATTR_KPARAM_INFO
	.align		4
.L_9:
        /*0018*/ 	.byte	0x04, 0x17
        /*001a*/ 	.short	(.L_11 - .L_10)
.L_10:
        /*001c*/ 	.word	0x00000000
        /*0020*/ 	.short	0x0003
        /*0022*/ 	.short	0x0018
        /*0024*/ 	.byte	0x00, 0xf0, 0x11, 0x00


	//----- nvinfo : EIATTR_KPARAM_INFO
	.align		4
.L_11:
        /*0028*/ 	.byte	0x04, 0x17
        /*002a*/ 	.short	(.L_13 - .L_12)
.L_12:
        /*002c*/ 	.word	0x00000000
        /*0030*/ 	.short	0x0002
        /*0032*/ 	.short	0x0010
        /*0034*/ 	.byte	0x00, 0xf5, 0x21, 0x00


	//----- nvinfo : EIATTR_KPARAM_INFO
	.align		4
.L_13:
        /*0038*/ 	.byte	0x04, 0x17
        /*003a*/ 	.short	(.L_15 - .L_14)
.L_14:
        /*003c*/ 	.word	0x00000000
        /*0040*/ 	.short	0x0001
        /*0042*/ 	.short	0x0008
        /*0044*/ 	.byte	0x00, 0xf5, 0x21, 0x00


	//----- nvinfo : EIATTR_KPARAM_INFO
	.align		4
.L_15:
        /*0048*/ 	.byte	0x04, 0x17
        /*004a*/ 	.short	(.L_17 - .L_16)
.L_16:
        /*004c*/ 	.word	0x00000000
        /*0050*/ 	.short	0x0000
        /*0052*/ 	.short	0x0000
        /*0054*/ 	.byte	0x00, 0xf5, 0x21, 0x00


	//----- nvinfo : EIATTR_SPARSE_MMA_MASK
	.align		4
.L_17:
        /*0058*/ 	.byte	0x03, 0x50
        /*005a*/ 	.short	0x0000


	//----- nvinfo : EIATTR_MAXREG_COUNT
	.align		4
        /*005c*/ 	.byte	0x03, 0x1b
        /*005e*/ 	.short	0x00ff


	//----- nvinfo : EIATTR_MERCURY_ISA_VERSION
	.align		4
        /*0060*/ 	.byte	0x03, 0x5f
        /*0062*/ 	.short	0x0101


	//----- nvinfo : EIATTR_VRC_CTA_INIT_COUNT
	.align		4
        /*0064*/ 	.byte	0x02, 0x4a
	.zero		1
	.zero		1


	//----- nvinfo : EIATTR_EXIT_INSTR_OFFSETS
	.align		4
        /*0068*/ 	.byte	0x04, 0x1c
        /*006a*/ 	.short	(.L_19 - .L_18)


	//   ....[0]....
.L_18:
        /*006c*/ 	.word	0x000000c0


	//   ....[1]....
        /*0070*/ 	.word	0x00000600


	//----- nvinfo : EIATTR_CBANK_PARAM_SIZE
	.align		4
.L_19:
        /*0074*/ 	.byte	0x03, 0x19
        /*0076*/ 	.short	0x0020


	//----- nvinfo : EIATTR_PARAM_CBANK
	.align		4
        /*0078*/ 	.byte	0x04, 0x0a
        /*007a*/ 	.short	(.L_21 - .L_20)
	.align		4
.L_20:
        /*007c*/ 	.word	index@(.nv.constant0._Z13convolution2DPfS_S_ii)
        /*0080*/ 	.short	0x0380
        /*0082*/ 	.short	0x0020


	//----- nvinfo : EIATTR_SW_WAR
	.align		4
.L_21:
        /*0084*/ 	.byte	0x04, 0x36
        /*0086*/ 	.short	(.L_23 - .L_22)
.L_22:
        /*0088*/ 	.word	0x00000008
.L_23:


//--------------------- .nv.callgraph             --------------------------
	.section	.nv.callgraph,"",@"SHT_CUDA_CALLGRAPH"
	.align	4
	.sectionentsize	8
	.align		4
        /*0000*/ 	.word	0x00000000
	.align		4
        /*0004*/ 	.word	0xffffffff
	.align		4
        /*0008*/ 	.word	0x00000000
	.align		4
        /*000c*/ 	.word	0xfffffffe
	.align		4
        /*0010*/ 	.word	0x00000000
	.align		4
        /*0014*/ 	.word	0xfffffffd
	.align		4
        /*0018*/ 	.word	0x00000000
	.align		4
        /*001c*/ 	.word	0xfffffffc


//--------------------- .text._Z13convolution2DPfS_S_ii --------------------------
	.section	.text._Z13convolution2DPfS_S_ii,"ax",@progbits
	.align	128
        .global         _Z13convolution2DPfS_S_ii
        .type           _Z13convolution2DPfS_S_ii,@function
        .size           _Z13convolution2DPfS_S_ii,(.L_x_1 - _Z13convolution2DPfS_S_ii)
        .other          _Z13convolution2DPfS_S_ii,@"STO_CUDA_ENTRY STV_DEFAULT"
_Z13convolution2DPfS_S_ii:
.text._Z13convolution2DPfS_S_ii:
[----:B------:R-:W-:Y:S01]  /*0000*/  LDC R1, c[0x0][0x37c] ;  /* 0x0000df00ff017b82 */ /* 0x000fe20000000800 */
[----:B------:R-:W0:Y:S07]  /*0010*/  S2R R3, SR_TID.Y ;  /* 0x0000000000037919 */ /* 0x000e2e0000002200 */
[----:B------:R-:W1:Y:S01]  /*0020*/  LDC R25, c[0x0][0x360] ;  /* 0x0000d800ff197b82 */ /* 0x000e620000000800 */
[----:B------:R-:W2:Y:S01]  /*0030*/  LDCU.64 UR6, c[0x0][0x398] ;  /* 0x00007300ff0677ac */ /* 0x000ea20008000a00 */
[----:B------:R-:W1:Y:S06]  /*0040*/  S2R R0, SR_TID.X ;  /* 0x0000000000007919 */ /* 0x000e6c0000002100 */
[----:B------:R-:W0:Y:S08]  /*0050*/  S2UR UR5, SR_CTAID.Y ;  /* 0x00000000000579c3 */ /* 0x000e300000002600 */
[----:B------:R-:W0:Y:S08]  /*0060*/  LDC R6, c[0x0][0x364] ;  /* 0x0000d900ff067b82 */ /* 0x000e300000000800 */
[----:B------:R-:W1:Y:S01]  /*0070*/  S2UR UR4, SR_CTAID.X ;  /* 0x00000000000479c3 */ /* 0x000e620000002500 */
[----:B0-----:R-:W-:-:S05]  /*0080*/  IMAD R6, R6, UR5, R3 ;  /* 0x0000000506067c24 */ /* 0x001fca000f8e0203 */
[----:B--2---:R-:W-:Y:S01]  /*0090*/  ISETP.GE.AND P0, PT, R6, UR7, PT ;  /* 0x0000000706007c0c */ /* 0x004fe2000bf06270 */
[----:B-1----:R-:W-:-:S05]  /*00a0*/  IMAD R25, R25, UR4, R0 ;  /* 0x0000000419197c24 */ /* 0x002fca000f8e0200 */
[----:B------:R-:W-:-:S13]  /*00b0*/  ISETP.GE.OR P0, PT, R25, UR6, P0 ;  /* 0x0000000619007c0c */ /* 0x000fda0008706670 */
[----:B------:R-:W-:Y:S05]  /*00c0*/  @P0 EXIT ;  /* 0x000000000000094d */ /* 0x000fea0003800000 */
[C---:B------:R-:W-:Y:S01]  /*00d0*/  ISETP.NE.AND P2, PT, R6.reuse, RZ, PT ;  /* 0x000000ff0600720c */ /* 0x040fe20003f45270 */
[----:B------:R-:W0:Y:S01]  /*00e0*/  LDCU.64 UR8, c[0x0][0x380] ;  /* 0x00007000ff0877ac */ /* 0x000e220008000a00 */
[----:B------:R-:W-:Y:S01]  /*00f0*/  VIADD R0, R6, 0xffffffff ;  /* 0xffffffff06007836 */ /* 0x000fe20000000000 */
[----:B------:R-:W-:Y:S02]  /*0100*/  SHF.R.S32.HI R11, RZ, 0x1f, R25 ;  /* 0x0000001fff0b7819 */ /* 0x000fe40000011419 */
[C---:B------:R-:W-:Y:S01]  /*0110*/  ISETP.LT.OR P5, PT, R25.reuse, 0x1, !P2 ;  /* 0x000000011900780c */ /* 0x040fe200057a1670 */
[----:B------:R-:W-:Y:S01]  /*0120*/  IMAD R0, R0, UR6, RZ ;  /* 0x0000000600007c24 */ /* 0x000fe2000f8e02ff */
[C---:B------:R-:W-:Y:S01]  /*0130*/  ISETP.LT.OR P2, PT, R25.reuse, RZ, !P2 ;  /* 0x000000ff1900720c */ /* 0x040fe20005741670 */
[----:B------:R-:W1:Y:S03]  /*0140*/  LDCU.64 UR4, c[0x0][0x358] ;  /* 0x00006b00ff0477ac */ /* 0x000e660008000a00 */
[----:B------:R-:W-:-:S04]  /*0150*/  IADD3 R3, P0, PT, R25, R0, RZ ;  /* 0x0000000019037210 */ /* 0x000fc80007f1e0ff */
[----:B------:R-:W-:-:S03]  /*0160*/  LEA.HI.X.SX32 R10, R0, R11, 0x1, P0 ;  /* 0x0000000b000a7211 */ /* 0x000fc600000f0eff */
[----:B------:R-:W2:Y:S01]  /*0170*/  @!P5 LDC.64 R8, c[0x0][0x388] ;  /* 0x0000e200ff08db82 */ /* 0x000ea20000000a00 */
[----:B0-----:R-:W-:Y:S01]  /*0180*/  LEA R2, P0, R3, UR8, 0x2 ;  /* 0x0000000803027c11 */ /* 0x001fe2000f8010ff */
[----:B------:R-:W-:-:S03]  /*0190*/  @!P2 IMAD.IADD R7, R25, 0x1, R0 ;  /* 0x000000011907a824 */ /* 0x000fc600078e0200 */
[----:B------:R-:W-:-:S03]  /*01a0*/  LEA.HI.X R3, R3, UR9, R10, 0x2, P0 ;  /* 0x0000000903037c11 */ /* 0x000fc600080f140a */
[----:B------:R-:W0:Y:S02]  /*01b0*/  @!P2 LDC.64 R12, c[0x0][0x380] ;  /* 0x0000e000ff0cab82 */ /* 0x000e240000000a00 */
[----:B-1----:R-:W3:Y:S06]  /*01c0*/  @!P5 LDG.E R0, desc[UR4][R2.64+-0x4] ;  /* 0xfffffc040200d981 */ /* 0x002eec000c1e1900 */
[----:B------:R-:W1:Y:S01]  /*01d0*/  @!P2 LDC.64 R4, c[0x0][0x388] ;  /* 0x0000e200ff04ab82 */ /* 0x000e620000000a00 */
[----:B--2---:R2:W3:Y:S01]  /*01e0*/  @!P5 LDG.E R9, desc[UR4][R8.64] ;  /* 0x000000040809d981 */ /* 0x0044e2000c1e1900 */
[----:B0-----:R-:W-:-:S06]  /*01f0*/  @!P2 IMAD.WIDE R12, R7, 0x4, R12 ;  /* 0x00000004070ca825 */ /* 0x001fcc00078e020c */
[----:B------:R-:W4:Y:S04]  /*0200*/  @!P2 LDG.E R13, desc[UR4][R12.64] ;  /* 0x000000040c0da981 */ /* 0x000f28000c1e1900 */
[----:B-1----:R0:W4:Y:S01]  /*0210*/  @!P2 LDG.E R7, desc[UR4][R4.64+0x4] ;  /* 0x000004040407a981 */ /* 0x002122000c1e1900 */
[----:B------:R-:W-:-:S05]  /*0220*/  VIADD R10, R25, 0x1 ;  /* 0x00000001190a7836 */ /* 0x000fca0000000000 */
[----:B------:R-:W-:-:S04]  /*0230*/  ISETP.GE.AND P0, PT, R10, UR6, PT ;  /* 0x000000060a007c0c */ /* 0x000fc8000bf06270 */
[C---:B------:R-:W-:Y:S02]  /*0240*/  ISETP.GT.AND P0, PT, R25.reuse, -0x2, !P0 ;  /* 0xfffffffe1900780c */ /* 0x040fe40004704270 */
[C---:B------:R-:W-:Y:S02]  /*0250*/  ISETP.GT.AND P1, PT, R25.reuse, UR6, PT ;  /* 0x0000000619007c0c */ /* 0x040fe4000bf24270 */
[C---:B------:R-:W-:Y:S01]  /*0260*/  ISETP.EQ.OR P3, PT, R6.reuse, RZ, !P0 ;  /* 0x000000ff0600720c */ /* 0x040fe20004762670 */
[----:B------:R-:W-:Y:S01]  /*0270*/  IMAD R14, R6, UR6, RZ ;  /* 0x00000006060e7c24 */ /* 0x000fe2000f8e02ff */
[C---:B------:R-:W-:Y:S01]  /*0280*/  ISETP.GE.AND P4, PT, R25.reuse, RZ, PT ;  /* 0x000000ff1900720c */ /* 0x040fe20003f86270 */
[----:B------:R-:W-:Y:S01]  /*0290*/  IMAD.MOV.U32 R24, RZ, RZ, RZ ;  /* 0x000000ffff187224 */ /* 0x000fe200078e00ff */
[C---:B------:R-:W-:Y:S01]  /*02a0*/  ISETP.GT.AND P1, PT, R25.reuse, RZ, !P1 ;  /* 0x000000ff1900720c */ /* 0x040fe20004f24270 */
[----:B------:R-:W-:Y:S01]  /*02b0*/  VIADD R26, R14, UR6 ;  /* 0x000000060e1a7c36 */ /* 0x000fe20008000000 */
[----:B--2---:R-:W-:-:S04]  /*02c0*/  IADD3 R8, P6, PT, R25, R14, RZ ;  /* 0x0000000e19087210 */ /* 0x004fc80007fde0ff */
[-C--:B0-----:R-:W-:Y:S02]  /*02d0*/  LEA.HI.X.SX32 R5, R14, R11.reuse, 0x1, P6 ;  /* 0x0000000b0e057211 */ /* 0x081fe400030f0eff */
[----:B------:R-:W-:Y:S01]  /*02e0*/  IADD3 R15, P6, PT, R25, R26, RZ ;  /* 0x0000001a190f7210 */ /* 0x000fe20007fde0ff */
[----:B------:R-:W2:Y:S02]  /*02f0*/  @!P3 LDG.E R3, desc[UR4][R2.64+0x4] ;  /* 0x000004040203b981 */ /* 0x000ea4000c1e1900 */
[----:B------:R-:W0:Y:S01]  /*0300*/  @P4 LDC.64 R20, c[0x0][0x380] ;  /* 0x0000e000ff144b82 */ /* 0x000e220000000a00 */
[----:B------:R-:W-:Y:S02]  /*0310*/  LEA.HI.X.SX32 R16, R26, R11, 0x1, P6 ;  /* 0x0000000b1a107211 */ /* 0x000fe400030f0eff */
[----:B------:R-:W-:-:S04]  /*0320*/  LEA R10, P6, R15, UR8, 0x2 ;  /* 0x000000080f0a7c11 */ /* 0x000fc8000f8c10ff */
[----:B------:R-:W-:Y:S01]  /*0330*/  LEA.HI.X R11, R15, UR9, R16, 0x2, P6 ;  /* 0x000000090f0b7c11 */ /* 0x000fe2000b0f1410 */
[----:B---3--:R-:W-:Y:S01]  /*0340*/  @!P5 FFMA R24, R0, R9, RZ ;  /* 0x000000090018d223 */ /* 0x008fe200000000ff */
[----:B------:R-:W-:Y:S01]  /*0350*/  VIADD R0, R6, 0x1 ;  /* 0x0000000106007836 */ /* 0x000fe20000000000 */
[----:B------:R-:W-:-:S04]  /*0360*/  LEA R4, P5, R8, UR8, 0x2 ;  /* 0x0000000808047c11 */ /* 0x000fc8000f8a10ff */
[----:B------:R-:W-:Y:S02]  /*0370*/  LEA.HI.X R5, R8, UR9, R5, 0x2, P5 ;  /* 0x0000000908057c11 */ /* 0x000fe4000a8f1405 */
[C---:B------:R-:W-:Y:S01]  /*0380*/  ISETP.GE.U32.OR P5, PT, R0.reuse, UR7, !P1 ;  /* 0x0000000700007c0c */ /* 0x040fe2000cfa6470 */
[----:B------:R-:W1:Y:S01]  /*0390*/  @P1 LDC.64 R8, c[0x0][0x388] ;  /* 0x0000e200ff081b82 */ /* 0x000e620000000a00 */
[----:B----4-:R-:W-:Y:S01]  /*03a0*/  @!P2 FFMA R24, R13, R7, R24 ;  /* 0x000000070d18a223 */ /* 0x010fe20000000018 */
[----:B------:R-:W-:-:S06]  /*03b0*/  ISETP.GE.U32.AND P2, PT, R0, UR7, PT ;  /* 0x0000000700007c0c */ /* 0x000fcc000bf46070 */
[----:B------:R-:W3:Y:S01]  /*03c0*/  @!P3 LDC.64 R6, c[0x0][0x388] ;  /* 0x0000e200ff06bb82 */ /* 0x000ee20000000a00 */
[----:B------:R-:W-:Y:S01]  /*03d0*/  ISETP.GE.U32.OR P6, PT, R0, UR7, !P0 ;  /* 0x0000000700007c0c */ /* 0x000fe2000c7c6470 */
[----:B------:R-:W4:Y:S01]  /*03e0*/  @P1 LDG.E R27, desc[UR4][R4.64+-0x4] ;  /* 0xfffffc04041b1981 */ /* 0x000f22000c1e1900 */
[C---:B------:R-:W-:Y:S01]  /*03f0*/  ISETP.LT.OR P2, PT, R25.reuse, RZ, P2 ;  /* 0x000000ff1900720c */ /* 0x040fe20001741670 */
[----:B------:R-:W-:-:S04]  /*0400*/  IMAD.IADD R0, R25, 0x1, R14 ;  /* 0x0000000119007824 */ /* 0x000fc800078e020e */
[----:B------:R-:W5:Y:S01]  /*0410*/  @P4 LDC.64 R12, c[0x0][0x388] ;  /* 0x0000e200ff0c4b82 */ /* 0x000f620000000a00 */
[----:B-1----:R-:W4:Y:S07]  /*0420*/  @P1 LDG.E R8, desc[UR4][R8.64+0xc] ;  /* 0x00000c0408081981 */ /* 0x002f2e000c1e1900 */
[----:B------:R-:W1:Y:S08]  /*0430*/  @P0 LDC.64 R14, c[0x0][0x388] ;  /* 0x0000e200ff0e0b82 */ /* 0x000e700000000a00 */
[----:B------:R-:W2:Y:S01]  /*0440*/  @!P2 LDC.64 R18, c[0x0][0x380] ;  /* 0x0000e000ff12ab82 */ /* 0x000ea20000000a00 */
[----:B---3--:R-:W3:Y:S07]  /*0450*/  @!P3 LDG.E R6, desc[UR4][R6.64+0x8] ;  /* 0x000008040606b981 */ /* 0x008eee000c1e1900 */
[----:B------:R-:W2:Y:S01]  /*0460*/  @!P5 LDC.64 R16, c[0x0][0x388] ;  /* 0x0000e200ff10db82 */ /* 0x000ea20000000a00 */
[----:B0-----:R-:W-:Y:S01]  /*0470*/  @P4 IMAD.WIDE R20, R0, 0x4, R20 ;  /* 0x0000000400144825 */ /* 0x001fe200078e0214 */
[----:B-----5:R-:W5:Y:S06]  /*0480*/  @P4 LDG.E R12, desc[UR4][R12.64+0x10] ;  /* 0x000010040c0c4981 */ /* 0x020f6c000c1e1900 */
[----:B------:R-:W0:Y:S01]  /*0490*/  @!P6 LDC.64 R28, c[0x0][0x388] ;  /* 0x0000e200ff1ceb82 */ /* 0x000e220000000a00 */
[----:B------:R-:W5:Y:S01]  /*04a0*/  @P4 LDG.E R21, desc[UR4][R20.64] ;  /* 0x0000000414154981 */ /* 0x000f62000c1e1900 */
[----:B------:R-:W-:-:S03]  /*04b0*/  @!P2 IMAD.IADD R26, R25, 0x1, R26 ;  /* 0x00000001191aa824 */ /* 0x000fc600078e021a */
[----:B------:R2:W5:Y:S03]  /*04c0*/  @P0 LDG.E R25, desc[UR4][R4.64+0x4] ;  /* 0x0000040404190981 */ /* 0x000566000c1e1900 */
[----:B------:R-:W0:Y:S01]  /*04d0*/  @!P2 LDC.64 R22, c[0x0][0x388] ;  /* 0x0000e200ff16ab82 */ /* 0x000e220000000a00 */
[----:B-1----:R-:W5:Y:S01]  /*04e0*/  @P0 LDG.E R14, desc[UR4][R14.64+0x14] ;  /* 0x000014040e0e0981 */ /* 0x002f62000c1e1900 */
[----:B--2---:R-:W-:-:S03]  /*04f0*/  @!P2 IMAD.WIDE R18, R26, 0x4, R18 ;  /* 0x000000041a12a825 */ /* 0x004fc600078e0212 */
[----:B------:R-:W2:Y:S03]  /*0500*/  @!P5 LDG.E R7, desc[UR4][R10.64+-0x4] ;  /* 0xfffffc040a07d981 */ /* 0x000ea6000c1e1900 */
[----:B------:R-:W1:Y:S01]  /*0510*/  LDC.64 R4, c[0x0][0x390] ;  /* 0x0000e400ff047b82 */ /* 0x000e620000000a00 */
[----:B------:R-:W2:Y:S04]  /*0520*/  @!P5 LDG.E R16, desc[UR4][R16.64+0x18] ;  /* 0x000018041010d981 */ /* 0x000ea8000c1e1900 */
[----:B------:R-:W2:Y:S04]  /*0530*/  @!P2 LDG.E R19, desc[UR4][R18.64] ;  /* 0x000000041213a981 */ /* 0x000ea8000c1e1900 */
[----:B------:R-:W2:Y:S04]  /*0540*/  @!P6 LDG.E R9, desc[UR4][R10.64+0x4] ;  /* 0x000004040a09e981 */ /* 0x000ea8000c1e1900 */
[----:B0-----:R-:W2:Y:S04]  /*0550*/  @!P6 LDG.E R28, desc[UR4][R28.64+0x20] ;  /* 0x000020041c1ce981 */ /* 0x001ea8000c1e1900 */
[----:B------:R-:W2:Y:S01]  /*0560*/  @!P2 LDG.E R22, desc[UR4][R22.64+0x1c] ;  /* 0x00001c041616a981 */ /* 0x000ea2000c1e1900 */
[----:B-1----:R-:W-:-:S04]  /*0570*/  IMAD.WIDE R4, R0, 0x4, R4 ;  /* 0x0000000400047825 */ /* 0x002fc800078e0204 */
[----:B---3--:R-:W-:-:S04]  /*0580*/  @!P3 FFMA R24, R3, R6, R24 ;  /* 0x000000060318b223 */ /* 0x008fc80000000018 */
[----:B----4-:R-:W-:-:S04]  /*0590*/  @P1 FFMA R24, R27, R8, R24 ;  /* 0x000000081b181223 */ /* 0x010fc80000000018 */
[----:B-----5:R-:W-:-:S04]  /*05a0*/  @P4 FFMA R24, R21, R12, R24 ;  /* 0x0000000c15184223 */ /* 0x020fc80000000018 */
[----:B------:R-:W-:-:S04]  /*05b0*/  @P0 FFMA R24, R25, R14, R24 ;  /* 0x0000000e19180223 */ /* 0x000fc80000000018 */
[----:B--2---:R-:W-:-:S04]  /*05c0*/  @!P5 FFMA R24, R7, R16, R24 ;  /* 0x000000100718d223 */ /* 0x004fc80000000018 */
[----:B------:R-:W-:-:S04]  /*05d0*/  @!P2 FFMA R24, R19, R22, R24 ;  /* 0x000000161318a223 */ /* 0x000fc80000000018 */
[----:B------:R-:W-:-:S05]  /*05e0*/  @!P6 FFMA R24, R9, R28, R24 ;  /* 0x0000001c0918e223 */ /* 0x000fca0000000018 */
[----:B------:R-:W-:Y:S01]  /*05f0*/  STG.E desc[UR4][R4.64], R24 ;  /* 0x0000001804007986 */ /* 0x000fe2000c101904 */
[----:B------:R-:W-:Y:S05]  /*0600*/  EXIT ;  /* 0x000000000000794d */ /* 0x000fea0003800000 */
.L_x_0:
[----:B------:R-:W-:-:S00]  /*0610*/  BRA `(.L_x_0) ;  /* 0xfffffffc00fc7947 */ /* 0x000fc0000383ffff */
[----:B------:R-:W-:-:S00]  /*0620*/  NOP ;  /* 0x0000000000007918 */ /* 0x000fc00000000000 */
        /* <DEDUP_REMOVED lines=13> */
.L_x_1:


//--------------------- .nv.shared.reserved.0     --------------------------
	.section	.nv.shared.reserved.0,"aw",@nobits
	.weak		__nv_reservedSMEM_offset_0_alias
	.size		__nv_reservedSMEM_offset_0_alias, 0, 64
	.other		__nv_reservedSMEM_offset_0_alias,@"STO_CUDA_RESERVED_SHARED STV_DEFAULT"
__nv_reservedSMEM_offset_0_alias:
	.zero		0
	.zero		64


//--------------------- .nv.constant0._Z13convolution2DPfS_S_ii --------------------------
	.section	.nv.constant0._Z13convolution2DPfS_S_ii,"a",@progbits
	.sectionflags	@""
	.align	4
.nv.constant0._Z13convolution2DPfS_S_ii:
	.zero		928


//--------------------- SYMBOLS --------------------------

	.type		.nv.reservedSmem.offset0,@object
	.size		.nv.reservedSmem.offset0,0x4
